	.headerflags	@"EF_CUDA_TEXMODE_UNIFIED EF_CUDA_64BIT_ADDRESS EF_CUDA_ACCELERATORS EF_CUDA_SM90 EF_CUDA_VIRTUAL_SM(EF_CUDA_SM90)"
	.elftype	@"ET_EXEC"


//--------------------- .nv.info                  --------------------------
	.section	.nv.info,"",@"SHT_CUDA_INFO"
	.align	4


	//----- nvinfo : EIATTR_REGCOUNT
	.align		4
        /*0000*/ 	.byte	0x04, 0x2f
        /*0002*/ 	.short	(.L_1 - .L_0)
	.align		4
.L_0:
        /*0004*/ 	.word	index@(triton_poi_fused_stack_1)
        /*0008*/ 	.word	0x00000010


	//----- nvinfo : EIATTR_MIN_STACK_SIZE
	.align		4
.L_1:
        /*000c*/ 	.byte	0x04, 0x12
        /*000e*/ 	.short	(.L_3 - .L_2)
	.align		4
.L_2:
        /*0010*/ 	.word	index@(triton_poi_fused_stack_1)
        /*0014*/ 	.word	0x00000000


	//----- nvinfo : EIATTR_FRAME_SIZE
	.align		4
.L_3:
        /*0018*/ 	.byte	0x04, 0x11
        /*001a*/ 	.short	(.L_5 - .L_4)
	.align		4
.L_4:
        /*001c*/ 	.word	index@(triton_poi_fused_stack_1)
        /*0020*/ 	.word	0x00000000


	//----- nvinfo : EIATTR_MIN_STACK_SIZE
	.align		4
.L_5:
        /*0024*/ 	.byte	0x04, 0x12
        /*0026*/ 	.short	(.L_7 - .L_6)
	.align		4
.L_6:
        /*0028*/ 	.word	index@(triton_poi_fused_stack_1)
        /*002c*/ 	.word	0x00000000
.L_7:


//--------------------- .nv.info.triton_poi_fused_stack_1 --------------------------
	.section	.nv.info.triton_poi_fused_stack_1,"",@"SHT_CUDA_INFO"
	.sectionflags	@""
	.align	4


	//----- nvinfo : EIATTR_CUDA_API_VERSION
	.align		4
        /*0000*/ 	.byte	0x04, 0x37
        /*0002*/ 	.short	(.L_9 - .L_8)
.L_8:
        /*0004*/ 	.word	0x0000007c


	//----- nvinfo : EIATTR_KPARAM_INFO
	.align		4
.L_9:
        /*0008*/ 	.byte	0x04, 0x17
        /*000a*/ 	.short	(.L_11 - .L_10)
.L_10:
        /*000c*/ 	.word	0x00000000
        /*0010*/ 	.short	0x0003
        /*0012*/ 	.short	0x0018
        /*0014*/ 	.byte	0x00, 0xf0, 0x11, 0x00


	//----- nvinfo : EIATTR_KPARAM_INFO
	.align		4
.L_11:
        /*0018*/ 	.byte	0x04, 0x17
        /*001a*/ 	.short	(.L_13 - .L_12)
.L_12:
        /*001c*/ 	.word	0x00000000
        /*0020*/ 	.short	0x0002
        /*0022*/ 	.short	0x0010
        /*0024*/ 	.byte	0x00, 0xf4, 0x21, 0x00


	//----- nvinfo : EIATTR_KPARAM_INFO
	.align		4
.L_13:
        /*0028*/ 	.byte	0x04, 0x17
        /*002a*/ 	.short	(.L_15 - .L_14)
.L_14:
        /*002c*/ 	.word	0x00000000
        /*0030*/ 	.short	0x0001
        /*0032*/ 	.short	0x0008
        /*0034*/ 	.byte	0x00, 0xf4, 0x21, 0x00


	//----- nvinfo : EIATTR_KPARAM_INFO
	.align		4
.L_15:
        /*0038*/ 	.byte	0x04, 0x17
        /*003a*/ 	.short	(.L_17 - .L_16)
.L_16:
        /*003c*/ 	.word	0x00000000
        /*0040*/ 	.short	0x0000
        /*0042*/ 	.short	0x0000
        /*0044*/ 	.byte	0x00, 0xf4, 0x21, 0x00


	//----- nvinfo : EIATTR_SPARSE_MMA_MASK
	.align		4
.L_17:
        /*0048*/ 	.byte	0x03, 0x50
        /*004a*/ 	.short	0x0000


	//----- nvinfo : EIATTR_MAXREG_COUNT
	.align		4
        /*004c*/ 	.byte	0x03, 0x1b
        /*004e*/ 	.short	0x00ff


	//----- nvinfo : EIATTR_EXIT_INSTR_OFFSETS
	.align		4
        /*0050*/ 	.byte	0x04, 0x1c
        /*0052*/ 	.short	(.L_19 - .L_18)


	//   ....[0]....
.L_18:
        /*0054*/ 	.word	0x000002e0


	//   ....[1]....
        /*0058*/ 	.word	0x00000300


	//----- nvinfo : EIATTR_REQNTID
	.align		4
.L_19:
        /*005c*/ 	.byte	0x04, 0x10
        /*005e*/ 	.short	(.L_21 - .L_20)
.L_20:
        /*0060*/ 	.word	0x00000080
        /*0064*/ 	.word	0x00000001
        /*0068*/ 	.word	0x00000001


	//----- nvinfo : EIATTR_CBANK_PARAM_SIZE
	.align		4
.L_21:
        /*006c*/ 	.byte	0x03, 0x19
        /*006e*/ 	.short	0x001c


	//----- nvinfo : EIATTR_PARAM_CBANK
	.align		4
        /*0070*/ 	.byte	0x04, 0x0a
        /*0072*/ 	.short	(.L_23 - .L_22)
	.align		4
.L_22:
        /*0074*/ 	.word	index@(.nv.constant0.triton_poi_fused_stack_1)
        /*0078*/ 	.short	0x0210
        /*007a*/ 	.short	0x001c


	//----- nvinfo : EIATTR_SW_WAR
	.align		4
.L_23:
        /*007c*/ 	.byte	0x04, 0x36
        /*007e*/ 	.short	(.L_25 - .L_24)
.L_24:
        /*0080*/ 	.word	0x00000008
.L_25:


//--------------------- .nv.callgraph             --------------------------
	.section	.nv.callgraph,"",@"SHT_CUDA_CALLGRAPH"
	.align	4
	.sectionentsize	8
	.align		4
        /*0000*/ 	.word	0x00000000
	.align		4
        /*0004*/ 	.word	0xffffffff
	.align		4
        /*0008*/ 	.word	0x00000000
	.align		4
        /*000c*/ 	.word	0xfffffffe
	.align		4
        /*0010*/ 	.word	0x00000000
	.align		4
        /*0014*/ 	.word	0xfffffffd
	.align		4
        /*0018*/ 	.word	0x00000000
	.align		4
        /*001c*/ 	.word	0xfffffffc


//--------------------- .text.triton_poi_fused_stack_1 --------------------------
	.section	.text.triton_poi_fused_stack_1,"ax",@progbits
	.align	128
        .global         triton_poi_fused_stack_1
        .type           triton_poi_fused_stack_1,@function
        .size           triton_poi_fused_stack_1,(.L_x_1 - triton_poi_fused_stack_1)
        .other          triton_poi_fused_stack_1,@"STO_CUDA_ENTRY STV_DEFAULT"
triton_poi_fused_stack_1:
.text.triton_poi_fused_stack_1:
[----:B------:R-:W0:Y:S02]  /*0000*/  LDC R1, c[0x0][0x28] ;  /* 0x00000a00ff017b82 */ /* 0x000e240000000800 */
[----:B------:R-:W1:Y:S01]  /*0010*/  S2R R0, SR_TID.X ;  /* 0x0000000000007919 */ /* 0x000e620000002100 */
[----:B------:R-:W2:Y:S01]  /*0020*/  LDC.64 R4, c[0x0][0x218] ;  /* 0x00008600ff047b82 */ /* 0x000ea20000000a00 */
[----:B------:R-:W-:Y:S01]  /*0030*/  ULDC.64 UR4, c[0x0][0x208] ;  /* 0x0000820000047ab9 */ /* 0x000fe20000000a00 */
[----:B------:R-:W3:Y:S01]  /*0040*/  S2R R3, SR_CTAID.X ;  /* 0x0000000000037919 */ /* 0x000ee20000002500 */
[----:B-1----:R-:W-:Y:S02]  /*0050*/  LOP3.LUT R0, R0, 0x7f, RZ, 0xc0, !PT ;  /* 0x0000007f00007812 */ /* 0x002fe400078ec0ff */
[----:B---3--:R-:W-:-:S03]  /*0060*/  SHF.R.S32.HI R9, RZ, 0x18, R3 ;  /* 0x00000018ff097819 */ /* 0x008fc60000011403 */
[----:B------:R-:W-:Y:S02]  /*0070*/  IMAD R0, R3, 0x80, R0 ;  /* 0x0000008003007824 */ /* 0x000fe400078e0200 */
[----:B------:R-:W1:Y:S01]  /*0080*/  LDC.64 R2, c[0x0][0x210] ;  /* 0x00008400ff027b82 */ /* 0x000e620000000a00 */
[----:B------:R-:W-:Y:S02]  /*0090*/  SGXT R9, R9, 0x1 ;  /* 0x000000010909781a */ /* 0x000fe40000000200 */
[-C--:B------:R-:W-:Y:S02]  /*00a0*/  LEA.HI R6, R0, R0.reuse, RZ, 0x1 ;  /* 0x0000000000067211 */ /* 0x080fe400078f08ff */
[----:B------:R-:W-:Y:S02]  /*00b0*/  LEA.HI R8, R9, R0, RZ, 0x4 ;  /* 0x0000000009087211 */ /* 0x000fe400078f20ff */
[----:B------:R-:W-:Y:S02]  /*00c0*/  SHF.R.S32.HI R7, RZ, 0x1, R6 ;  /* 0x00000001ff077819 */ /* 0x000fe40000011406 */
[----:B------:R-:W-:-:S02]  /*00d0*/  SHF.R.S32.HI R10, RZ, 0x4, R8 ;  /* 0x00000004ff0a7819 */ /* 0x000fc40000011408 */
[----:B------:R-:W-:Y:S02]  /*00e0*/  LEA.HI R8, R9, R0, RZ, 0x2 ;  /* 0x0000000009087211 */ /* 0x000fe400078f10ff */
[C---:B------:R-:W-:Y:S02]  /*00f0*/  LOP3.LUT R9, R6.reuse, 0xfffffffe, RZ, 0xc0, !PT ;  /* 0xfffffffe06097812 */ /* 0x040fe400078ec0ff */
[----:B------:R-:W-:Y:S02]  /*0100*/  LEA.HI R6, R6, R7, RZ, 0x1 ;  /* 0x0000000706067211 */ /* 0x000fe400078f08ff */
[----:B------:R-:W-:Y:S01]  /*0110*/  LEA.HI R11, R10, R10, RZ, 0x2 ;  /* 0x0000000a0a0b7211 */ /* 0x000fe200078f10ff */
[----:B------:R-:W-:Y:S01]  /*0120*/  IMAD.IADD R9, R0, 0x1, -R9 ;  /* 0x0000000100097824 */ /* 0x000fe200078e0a09 */
[----:B------:R-:W-:Y:S02]  /*0130*/  LOP3.LUT R8, R8, 0xfffffffc, RZ, 0xc0, !PT ;  /* 0xfffffffc08087812 */ /* 0x000fe400078ec0ff */
[----:B------:R-:W-:-:S02]  /*0140*/  LOP3.LUT R6, R6, 0xfffffffe, RZ, 0xc0, !PT ;  /* 0xfffffffe06067812 */ /* 0x000fc400078ec0ff */
[----:B------:R-:W-:Y:S02]  /*0150*/  LOP3.LUT R11, R11, 0xfffffffc, RZ, 0xc0, !PT ;  /* 0xfffffffc0b0b7812 */ /* 0x000fe400078ec0ff */
[----:B------:R-:W-:Y:S02]  /*0160*/  ISETP.GE.AND P3, PT, R9, 0x1, PT ;  /* 0x000000010900780c */ /* 0x000fe40003f66270 */
[----:B------:R-:W-:Y:S01]  /*0170*/  IADD3 R13, R8, R7, -R6 ;  /* 0x00000007080d7210 */ /* 0x000fe20007ffe806 */
[----:B------:R-:W-:Y:S01]  /*0180*/  IMAD.IADD R7, R10, 0x1, -R11 ;  /* 0x000000010a077824 */ /* 0x000fe200078e0a0b */
[C---:B------:R-:W-:Y:S02]  /*0190*/  ISETP.GE.AND P2, PT, R0.reuse, 0x100, PT ;  /* 0x000001000000780c */ /* 0x040fe40003f46270 */
[----:B------:R-:W-:Y:S01]  /*01a0*/  ISETP.LT.AND P0, PT, R0, 0x100, !P3 ;  /* 0x000001000000780c */ /* 0x000fe20005f01270 */
[----:B------:R-:W-:Y:S01]  /*01b0*/  VIADD R11, R13, 0x2 ;  /* 0x000000020d0b7836 */ /* 0x000fe20000000000 */
[----:B------:R-:W-:Y:S01]  /*01c0*/  ISETP.GT.AND P1, PT, R9, RZ, !P2 ;  /* 0x000000ff0900720c */ /* 0x000fe20005724270 */
[----:B--2---:R-:W-:Y:S01]  /*01d0*/  IMAD.WIDE R6, R7, 0x4, R4 ;  /* 0x0000000407067825 */ /* 0x004fe200078e0204 */
[----:B------:R-:W2:Y:S03]  /*01e0*/  LDC.64 R8, c[0x0][0x220] ;  /* 0x00008800ff087b82 */ /* 0x000ea60000000a00 */
[----:B-1----:R-:W-:Y:S01]  /*01f0*/  IMAD.WIDE R4, R13, 0x4, R2 ;  /* 0x000000040d047825 */ /* 0x002fe200078e0202 */
[----:B------:R-:W-:-:S03]  /*0200*/  CS2R R12, SRZ ;  /* 0x00000000000c7805 */ /* 0x000fc6000001ff00 */
[----:B------:R-:W-:Y:S01]  /*0210*/  IMAD.WIDE R2, R11, 0x4, R2 ;  /* 0x000000040b027825 */ /* 0x000fe200078e0202 */
[----:B------:R-:W-:-:S03]  /*0220*/  CS2R R10, SRZ ;  /* 0x00000000000a7805 */ /* 0x000fc6000001ff00 */
[----:B------:R-:W3:Y:S04]  /*0230*/  @P1 LDG.E.EL R13, desc[UR4][R6.64] ;  /* 0x00000004060d1981 */ /* 0x000ee8000c2e1900 */
[----:B------:R-:W4:Y:S04]  /*0240*/  @P0 LDG.E.EL R11, desc[UR4][R6.64] ;  /* 0x00000004060b0981 */ /* 0x000f28000c2e1900 */
[----:B------:R-:W5:Y:S04]  /*0250*/  @P0 LDG.E.EL R10, desc[UR4][R4.64] ;  /* 0x00000004040a0981 */ /* 0x000f68000c2e1900 */
[----:B------:R-:W5:Y:S01]  /*0260*/  @P1 LDG.E.EL R12, desc[UR4][R2.64] ;  /* 0x00000004020c1981 */ /* 0x000f62000c2e1900 */
[----:B--2---:R-:W-:Y:S01]  /*0270*/  IMAD.WIDE R8, R0, 0x4, R8 ;  /* 0x0000000400087825 */ /* 0x004fe200078e0208 */
[----:B---3--:R-:W-:-:S02]  /*0280*/  SEL R13, R13, RZ, P1 ;  /* 0x000000ff0d0d7207 */ /* 0x008fc40000800000 */
[----:B----4-:R-:W-:Y:S02]  /*0290*/  SEL R11, R11, RZ, P0 ;  /* 0x000000ff0b0b7207 */ /* 0x010fe40000000000 */
[----:B-----5:R-:W-:Y:S02]  /*02a0*/  SEL R10, R10, RZ, P0 ;  /* 0x000000ff0a0a7207 */ /* 0x020fe40000000000 */
[----:B------:R-:W-:-:S03]  /*02b0*/  SEL R12, R12, RZ, P1 ;  /* 0x000000ff0c0c7207 */ /* 0x000fc60000800000 */
[----:B------:R-:W-:Y:S02]  /*02c0*/  FADD R11, R10, R11 ;  /* 0x0000000b0a0b7221 */ /* 0x000fe40000000000 */
[----:B------:R-:W-:Y:S01]  /*02d0*/  @P3 FADD R11, R12, R13 ;  /* 0x0000000d0c0b3221 */ /* 0x000fe20000000000 */
[----:B------:R-:W-:Y:S06]  /*02e0*/  @P2 EXIT ;  /* 0x000000000000294d */ /* 0x000fec0003800000 */
[----:B------:R-:W-:Y:S01]  /*02f0*/  STG.E desc[UR4][R8.64], R11 ;  /* 0x0000000b08007986 */ /* 0x000fe2000c101904 */
[----:B------:R-:W-:Y:S05]  /*0300*/  EXIT ;  /* 0x000000000000794d */ /* 0x000fea0003800000 */
.L_x_0:
[----:B------:R-:W-:-:S00]  /*0310*/  BRA `(.L_x_0) ;  /* 0xfffffffc00fc7947 */ /* 0x000fc0000383ffff */
[----:B------:R-:W-:-:S00]  /*0320*/  NOP ;  /* 0x0000000000007918 */ /* 0x000fc00000000000 */
        /* <DEDUP_REMOVED lines=13> */
.L_x_1:


//--------------------- .nv.constant0.triton_poi_fused_stack_1 --------------------------
	.section	.nv.constant0.triton_poi_fused_stack_1,"a",@progbits
	.sectionflags	@""
	.align	4
.nv.constant0.triton_poi_fused_stack_1:
	.zero		556
